	.headerflags	@"EF_CUDA_TEXMODE_UNIFIED EF_CUDA_64BIT_ADDRESS EF_CUDA_ACCELERATORS EF_CUDA_SM90 EF_CUDA_VIRTUAL_SM(EF_CUDA_SM90)"
	.elftype	@"ET_EXEC"


//--------------------- .nv.info                  --------------------------
	.section	.nv.info,"",@"SHT_CUDA_INFO"
	.align	4


	//----- nvinfo : EIATTR_REGCOUNT
	.align		4
        /*0000*/ 	.byte	0x04, 0x2f
        /*0002*/ 	.short	(.L_3 - .L_2)
	.align		4
.L_2:
        /*0004*/ 	.word	index@(triton_poi_fused__native_batch_norm_legit_no_training_add_convolution_7)
        /*0008*/ 	.word	0x00000018


	//----- nvinfo : EIATTR_MIN_STACK_SIZE
	.align		4
.L_3:
        /*000c*/ 	.byte	0x04, 0x12
        /*000e*/ 	.short	(.L_5 - .L_4)
	.align		4
.L_4:
        /*0010*/ 	.word	index@(triton_poi_fused__native_batch_norm_legit_no_training_add_convolution_7)
        /*0014*/ 	.word	0x00000000


	//----- nvinfo : EIATTR_FRAME_SIZE
	.align		4
.L_5:
        /*0018*/ 	.byte	0x04, 0x11
        /*001a*/ 	.short	(.L_7 - .L_6)
	.align		4
.L_6:
        /*001c*/ 	.word	index@(triton_poi_fused__native_batch_norm_legit_no_training_add_convolution_7)
        /*0020*/ 	.word	0x00000000


	//----- nvinfo : EIATTR_MIN_STACK_SIZE
	.align		4
.L_7:
        /*0024*/ 	.byte	0x04, 0x12
        /*0026*/ 	.short	(.L_9 - .L_8)
	.align		4
.L_8:
        /*0028*/ 	.word	index@(triton_poi_fused__native_batch_norm_legit_no_training_add_convolution_7)
        /*002c*/ 	.word	0x00000000
.L_9:


//--------------------- .nv.info.triton_poi_fused__native_batch_norm_legit_no_training_add_convolution_7 --------------------------
	.section	.nv.info.triton_poi_fused__native_batch_norm_legit_no_training_add_convolution_7,"",@"SHT_CUDA_INFO"
	.sectionflags	@""
	.align	4


	//----- nvinfo : EIATTR_CUDA_API_VERSION
	.align		4
        /*0000*/ 	.byte	0x04, 0x37
        /*0002*/ 	.short	(.L_11 - .L_10)
.L_10:
        /*0004*/ 	.word	0x0000007c


	//----- nvinfo : EIATTR_KPARAM_INFO
	.align		4
.L_11:
        /*0008*/ 	.byte	0x04, 0x17
        /*000a*/ 	.short	(.L_13 - .L_12)
.L_12:
        /*000c*/ 	.word	0x00000000
        /*0010*/ 	.short	0x0008
        /*0012*/ 	.short	0x0040
        /*0014*/ 	.byte	0x00, 0xf0, 0x11, 0x00


	//----- nvinfo : EIATTR_KPARAM_INFO
	.align		4
.L_13:
        /*0018*/ 	.byte	0x04, 0x17
        /*001a*/ 	.short	(.L_15 - .L_14)
.L_14:
        /*001c*/ 	.word	0x00000000
        /*0020*/ 	.short	0x0007
        /*0022*/ 	.short	0x0038
        /*0024*/ 	.byte	0x00, 0xf4, 0x21, 0x00


	//----- nvinfo : EIATTR_KPARAM_INFO
	.align		4
.L_15:
        /*0028*/ 	.byte	0x04, 0x17
        /*002a*/ 	.short	(.L_17 - .L_16)
.L_16:
        /*002c*/ 	.word	0x00000000
        /*0030*/ 	.short	0x0006
        /*0032*/ 	.short	0x0030
        /*0034*/ 	.byte	0x00, 0xf4, 0x21, 0x00


	//----- nvinfo : EIATTR_KPARAM_INFO
	.align		4
.L_17:
        /*0038*/ 	.byte	0x04, 0x17
        /*003a*/ 	.short	(.L_19 - .L_18)
.L_18:
        /*003c*/ 	.word	0x00000000
        /*0040*/ 	.short	0x0005
        /*0042*/ 	.short	0x0028
        /*0044*/ 	.byte	0x00, 0xf4, 0x21, 0x00


	//----- nvinfo : EIATTR_KPARAM_INFO
	.align		4
.L_19:
        /*0048*/ 	.byte	0x04, 0x17
        /*004a*/ 	.short	(.L_21 - .L_20)
.L_20:
        /*004c*/ 	.word	0x00000000
        /*0050*/ 	.short	0x0004
        /*0052*/ 	.short	0x0020
        /*0054*/ 	.byte	0x00, 0xf4, 0x21, 0x00


	//----- nvinfo : EIATTR_KPARAM_INFO
	.align		4
.L_21:
        /*0058*/ 	.byte	0x04, 0x17
        /*005a*/ 	.short	(.L_23 - .L_22)
.L_22:
        /*005c*/ 	.word	0x00000000
        /*0060*/ 	.short	0x0003
        /*0062*/ 	.short	0x0018
        /*0064*/ 	.byte	0x00, 0xf4, 0x21, 0x00


	//----- nvinfo : EIATTR_KPARAM_INFO
	.align		4
.L_23:
        /*0068*/ 	.byte	0x04, 0x17
        /*006a*/ 	.short	(.L_25 - .L_24)
.L_24:
        /*006c*/ 	.word	0x00000000
        /*0070*/ 	.short	0x0002
        /*0072*/ 	.short	0x0010
        /*0074*/ 	.byte	0x00, 0xf4, 0x21, 0x00


	//----- nvinfo : EIATTR_KPARAM_INFO
	.align		4
.L_25:
        /*0078*/ 	.byte	0x04, 0x17
        /*007a*/ 	.short	(.L_27 - .L_26)
.L_26:
        /*007c*/ 	.word	0x00000000
        /*0080*/ 	.short	0x0001
        /*0082*/ 	.short	0x0008
        /*0084*/ 	.byte	0x00, 0xf4, 0x21, 0x00


	//----- nvinfo : EIATTR_KPARAM_INFO
	.align		4
.L_27:
        /*0088*/ 	.byte	0x04, 0x17
        /*008a*/ 	.short	(.L_29 - .L_28)
.L_28:
        /*008c*/ 	.word	0x00000000
        /*0090*/ 	.short	0x0000
        /*0092*/ 	.short	0x0000
        /*0094*/ 	.byte	0x00, 0xf4, 0x21, 0x00


	//----- nvinfo : EIATTR_SPARSE_MMA_MASK
	.align		4
.L_29:
        /*0098*/ 	.byte	0x03, 0x50
        /*009a*/ 	.short	0x0000


	//----- nvinfo : EIATTR_MAXREG_COUNT
	.align		4
        /*009c*/ 	.byte	0x03, 0x1b
        /*009e*/ 	.short	0x00ff


	//----- nvinfo : EIATTR_EXIT_INSTR_OFFSETS
	.align		4
        /*00a0*/ 	.byte	0x04, 0x1c
        /*00a2*/ 	.short	(.L_31 - .L_30)


	//   ....[0]....
.L_30:
        /*00a4*/ 	.word	0x000003c0


	//----- nvinfo : EIATTR_REQNTID
	.align		4
.L_31:
        /*00a8*/ 	.byte	0x04, 0x10
        /*00aa*/ 	.short	(.L_33 - .L_32)
.L_32:
        /*00ac*/ 	.word	0x00000080
        /*00b0*/ 	.word	0x00000001
        /*00b4*/ 	.word	0x00000001


	//----- nvinfo : EIATTR_CBANK_PARAM_SIZE
	.align		4
.L_33:
        /*00b8*/ 	.byte	0x03, 0x19
        /*00ba*/ 	.short	0x0044


	//----- nvinfo : EIATTR_PARAM_CBANK
	.align		4
        /*00bc*/ 	.byte	0x04, 0x0a
        /*00be*/ 	.short	(.L_35 - .L_34)
	.align		4
.L_34:
        /*00c0*/ 	.word	index@(.nv.constant0.triton_poi_fused__native_batch_norm_legit_no_training_add_convolution_7)
        /*00c4*/ 	.short	0x0210
        /*00c6*/ 	.short	0x0044


	//----- nvinfo : EIATTR_SW_WAR
	.align		4
.L_35:
        /*00c8*/ 	.byte	0x04, 0x36
        /*00ca*/ 	.short	(.L_37 - .L_36)
.L_36:
        /*00cc*/ 	.word	0x00000008
.L_37:


//--------------------- .nv.callgraph             --------------------------
	.section	.nv.callgraph,"",@"SHT_CUDA_CALLGRAPH"
	.align	4
	.sectionentsize	8
	.align		4
        /*0000*/ 	.word	0x00000000
	.align		4
        /*0004*/ 	.word	0xffffffff
	.align		4
        /*0008*/ 	.word	0x00000000
	.align		4
        /*000c*/ 	.word	0xfffffffe
	.align		4
        /*0010*/ 	.word	0x00000000
	.align		4
        /*0014*/ 	.word	0xfffffffd
	.align		4
        /*0018*/ 	.word	0x00000000
	.align		4
        /*001c*/ 	.word	0xfffffffc


//--------------------- .nv.constant4             --------------------------
	.section	.nv.constant4,"a",@progbits
	.align	8
	.align		8
.nv.constant4:
        /*0000*/ 	.dword	_$_str
	.align		8
        /*0008*/ 	.dword	_$_str_$_2


//--------------------- .text.triton_poi_fused__native_batch_norm_legit_no_training_add_convolution_7 --------------------------
	.section	.text.triton_poi_fused__native_batch_norm_legit_no_training_add_convolution_7,"ax",@progbits
	.align	128
        .global         triton_poi_fused__native_batch_norm_legit_no_training_add_convolution_7
        .type           triton_poi_fused__native_batch_norm_legit_no_training_add_convolution_7,@function
        .size           triton_poi_fused__native_batch_norm_legit_no_training_add_convolution_7,(.L_x_1 - triton_poi_fused__native_batch_norm_legit_no_training_add_convolution_7)
        .other          triton_poi_fused__native_batch_norm_legit_no_training_add_convolution_7,@"STO_CUDA_ENTRY STV_DEFAULT"
triton_poi_fused__native_batch_norm_legit_no_training_add_convolution_7:
.text.triton_poi_fused__native_batch_norm_legit_no_training_add_convolution_7:
[----:B------:R-:W-:Y:S01]  /*0000*/  LDC R1, c[0x0][0x28] ;  /* 0x00000a00ff017b82 */ /* 0x000fe20000000800 */
[----:B------:R-:W1:Y:S01]  /*0010*/  S2R R0, SR_TID.X ;  /* 0x0000000000007919 */ /* 0x000e620000002100 */
[----:B------:R-:W-:-:S06]  /*0020*/  ULDC.64 UR4, c[0x0][0x208] ;  /* 0x0000820000047ab9 */ /* 0x000fcc0000000a00 */
[----:B------:R-:W2:Y:S01]  /*0030*/  LDC.64 R16, c[0x0][0x218] ;  /* 0x00008600ff107b82 */ /* 0x000ea20000000a00 */
[----:B------:R-:W3:Y:S07]  /*0040*/  S2R R5, SR_CTAID.X ;  /* 0x0000000000057919 */ /* 0x000eee0000002500 */
[----:B------:R-:W4:Y:S08]  /*0050*/  LDC.64 R18, c[0x0][0x228] ;  /* 0x00008a00ff127b82 */ /* 0x000f300000000a00 */
[----:B------:R-:W5:Y:S08]  /*0060*/  LDC.64 R12, c[0x0][0x238] ;  /* 0x00008e00ff0c7b82 */ /* 0x000f700000000a00 */
[----:B------:R-:W2:Y:S01]  /*0070*/  LDC.64 R10, c[0x0][0x240] ;  /* 0x00009000ff0a7b82 */ /* 0x000ea20000000a00 */
[----:B-1----:R-:W-:-:S07]  /*0080*/  SHF.L.U32 R0, R0, 0x1, RZ ;  /* 0x0000000100007819 */ /* 0x002fce00000006ff */
[----:B------:R-:W1:Y:S01]  /*0090*/  LDC.64 R6, c[0x0][0x220] ;  /* 0x00008800ff067b82 */ /* 0x000e620000000a00 */
[----:B---3--:R-:W-:Y:S02]  /*00a0*/  SHF.R.S32.HI R3, RZ, 0x17, R5 ;  /* 0x00000017ff037819 */ /* 0x008fe40000011405 */
[----:B------:R-:W-:Y:S02]  /*00b0*/  LOP3.LUT R0, R0, 0xfe, RZ, 0xc0, !PT ;  /* 0x000000fe00007812 */ /* 0x000fe400078ec0ff */
[----:B------:R-:W-:Y:S02]  /*00c0*/  SGXT R3, R3, 0x1 ;  /* 0x000000010303781a */ /* 0x000fe40000000200 */
[----:B------:R-:W-:Y:S02]  /*00d0*/  LEA R0, R5, R0, 0x8 ;  /* 0x0000000005007211 */ /* 0x000fe400078e40ff */
[----:B------:R-:W3:Y:S02]  /*00e0*/  LDC.64 R4, c[0x0][0x230] ;  /* 0x00008c00ff047b82 */ /* 0x000ee40000000a00 */
[----:B------:R-:W-:-:S04]  /*00f0*/  LEA.HI R3, R3, R0, RZ, 0x8 ;  /* 0x0000000003037211 */ /* 0x000fc800078f40ff */
[----:B------:R-:W-:-:S04]  /*0100*/  SHF.R.S32.HI R3, RZ, 0x8, R3 ;  /* 0x00000008ff037819 */ /* 0x000fc80000011403 */
[----:B------:R-:W-:-:S04]  /*0110*/  LEA.HI R2, R3, R3, RZ, 0x4 ;  /* 0x0000000303027211 */ /* 0x000fc800078f20ff */
[----:B------:R-:W-:-:S04]  /*0120*/  LOP3.LUT R2, R2, 0xfffffff0, RZ, 0xc0, !PT ;  /* 0xfffffff002027812 */ /* 0x000fc800078ec0ff */
[----:B------:R-:W-:Y:S02]  /*0130*/  IADD3 R15, R3, -R2, RZ ;  /* 0x80000002030f7210 */ /* 0x000fe40007ffe0ff */
[----:B------:R-:W1:Y:S03]  /*0140*/  LDC.64 R2, c[0x0][0x210] ;  /* 0x00008400ff027b82 */ /* 0x000e660000000a00 */
[----:B---3--:R-:W-:-:S05]  /*0150*/  IMAD.WIDE R4, R15, 0x4, R4 ;  /* 0x000000040f047825 */ /* 0x008fca00078e0204 */
[----:B------:R-:W3:Y:S01]  /*0160*/  LDG.E.EL R8, desc[UR4][R4.64] ;  /* 0x0000000404087981 */ /* 0x000ee2000c2e1900 */
[----:B--2---:R-:W-:-:S04]  /*0170*/  IMAD.WIDE R16, R15, 0x4, R16 ;  /* 0x000000040f107825 */ /* 0x004fc800078e0210 */
[----:B----4-:R-:W-:Y:S01]  /*0180*/  IMAD.WIDE R18, R15, 0x4, R18 ;  /* 0x000000040f127825 */ /* 0x010fe200078e0212 */
[----:B------:R2:W4:Y:S04]  /*0190*/  LDG.E.EL R9, desc[UR4][R16.64] ;  /* 0x0000000410097981 */ /* 0x000528000c2e1900 */
[----:B------:R-:W4:Y:S01]  /*01a0*/  LDG.E.EL R14, desc[UR4][R18.64] ;  /* 0x00000004120e7981 */ /* 0x000f22000c2e1900 */
[----:B01----:R-:W-:-:S05]  /*01b0*/  IMAD.WIDE R2, R0, 0x4, R2 ;  /* 0x0000000400027825 */ /* 0x003fca00078e0202 */
[----:B------:R-:W4:Y:S01]  /*01c0*/  LDG.E.64 R4, desc[UR4][R2.64] ;  /* 0x0000000402047981 */ /* 0x000f22000c1e1b00 */
[----:B-----5:R-:W-:-:S04]  /*01d0*/  IMAD.WIDE R12, R15, 0x4, R12 ;  /* 0x000000040f0c7825 */ /* 0x020fc800078e020c */
[----:B------:R-:W-:Y:S02]  /*01e0*/  IMAD.WIDE R20, R15, 0x4, R10 ;  /* 0x000000040f147825 */ /* 0x000fe400078e020a */
[----:B------:R-:W5:Y:S02]  /*01f0*/  LDG.E.EL R12, desc[UR4][R12.64] ;  /* 0x000000040c0c7981 */ /* 0x000f64000c2e1900 */
[C---:B------:R-:W-:Y:S01]  /*0200*/  IMAD.WIDE R6, R0.reuse, 0x4, R6 ;  /* 0x0000000400067825 */ /* 0x040fe200078e0206 */
[----:B--2---:R-:W-:Y:S01]  /*0210*/  HFMA2.MMA R16, -RZ, RZ, 1.625, 0 ;  /* 0x3e800000ff107435 */ /* 0x004fe200000001ff */
[----:B------:R-:W5:Y:S01]  /*0220*/  LDG.E.EL R21, desc[UR4][R20.64] ;  /* 0x0000000414157981 */ /* 0x000f62000c2e1900 */
[----:B------:R-:W0:Y:S03]  /*0230*/  LDC.64 R10, c[0x0][0x248] ;  /* 0x00009200ff0a7b82 */ /* 0x000e260000000a00 */
[----:B------:R-:W2:Y:S01]  /*0240*/  LDG.E.64 R6, desc[UR4][R6.64] ;  /* 0x0000000406067981 */ /* 0x000ea2000c1e1b00 */
[----:B0-----:R-:W-:-:S04]  /*0250*/  IMAD.WIDE R10, R0, 0x4, R10 ;  /* 0x00000004000a7825 */ /* 0x001fc800078e020a */
[----:B---3--:R-:W-:-:S04]  /*0260*/  FADD R8, R8, 9.9999997473787516356e-06 ;  /* 0x3727c5ac08087421 */ /* 0x008fc80000000000 */
[----:B------:R-:W0:Y:S02]  /*0270*/  MUFU.SQRT R15, R8 ;  /* 0x00000008000f7308 */ /* 0x000e240000002000 */
[C---:B0-----:R-:W-:Y:S02]  /*0280*/  FSETP.GT.AND P0, PT, R15.reuse, 8.50705917302346158658e+37, PT ;  /* 0x7e8000000f00780b */ /* 0x041fe40003f04000 */
[----:B------:R-:W-:-:S11]  /*0290*/  FSETP.GEU.AND P1, PT, R15, 1.175494350822287508e-38, PT ;  /* 0x008000000f00780b */ /* 0x000fd60003f2e000 */
[----:B------:R-:W-:-:S04]  /*02a0*/  @P0 FMUL R15, R15, 0.25 ;  /* 0x3e8000000f0f0820 */ /* 0x000fc80000400000 */
[----:B------:R-:W-:-:S06]  /*02b0*/  @!P1 FMUL R15, R15, 16777216 ;  /* 0x4b8000000f0f9820 */ /* 0x000fcc0000400000 */
[----:B------:R-:W0:Y:S01]  /*02c0*/  MUFU.RCP R15, R15 ;  /* 0x0000000f000f7308 */ /* 0x000e220000001000 */
[----:B------:R-:W-:Y:S01]  /*02d0*/  FSEL R16, R16, 1, P0 ;  /* 0x3f80000010107808 */ /* 0x000fe20000000000 */
[--C-:B----4-:R-:W-:Y:S01]  /*02e0*/  FADD R4, R4, R9.reuse ;  /* 0x0000000904047221 */ /* 0x110fe20000000000 */
[----:B------:R-:W-:-:S03]  /*02f0*/  FADD R5, R5, R9 ;  /* 0x0000000905057221 */ /* 0x000fc60000000000 */
[----:B------:R-:W-:Y:S01]  /*0300*/  @!P1 FMUL R16, R16, 16777216 ;  /* 0x4b80000010109820 */ /* 0x000fe20000400000 */
[C---:B------:R-:W-:Y:S01]  /*0310*/  FADD R8, -R14.reuse, R4 ;  /* 0x000000040e087221 */ /* 0x040fe20000000100 */
[----:B------:R-:W-:Y:S02]  /*0320*/  FADD R14, -R14, R5 ;  /* 0x000000050e0e7221 */ /* 0x000fe40000000100 */
[----:B0-----:R-:W-:-:S04]  /*0330*/  FMUL R9, R15, R16 ;  /* 0x000000100f097220 */ /* 0x001fc80000400000 */
[-C--:B------:R-:W-:Y:S01]  /*0340*/  FMUL R8, R8, R9.reuse ;  /* 0x0000000908087220 */ /* 0x080fe20000400000 */
[----:B------:R-:W-:-:S03]  /*0350*/  FMUL R14, R14, R9 ;  /* 0x000000090e0e7220 */ /* 0x000fc60000400000 */
[C-C-:B-----5:R-:W-:Y:S01]  /*0360*/  FFMA R9, R12.reuse, R8, R21.reuse ;  /* 0x000000080c097223 */ /* 0x160fe20000000015 */
[----:B------:R-:W-:-:S03]  /*0370*/  FFMA R14, R12, R14, R21 ;  /* 0x0000000e0c0e7223 */ /* 0x000fc60000000015 */
[----:B--2---:R-:W-:Y:S01]  /*0380*/  FADD R6, R6, R9 ;  /* 0x0000000906067221 */ /* 0x004fe20000000000 */
[----:B------:R-:W-:Y:S01]  /*0390*/  FADD R7, R7, R14 ;  /* 0x0000000e07077221 */ /* 0x000fe20000000000 */
[----:B------:R-:W-:Y:S04]  /*03a0*/  STG.E.64 desc[UR4][R2.64], R4 ;  /* 0x0000000402007986 */ /* 0x000fe8000c101b04 */
[----:B------:R-:W-:Y:S01]  /*03b0*/  STG.E.64 desc[UR4][R10.64], R6 ;  /* 0x000000060a007986 */ /* 0x000fe2000c101b04 */
[----:B------:R-:W-:Y:S05]  /*03c0*/  EXIT ;  /* 0x000000000000794d */ /* 0x000fea0003800000 */
.L_x_0:
[----:B------:R-:W-:-:S00]  /*03d0*/  BRA `(.L_x_0) ;  /* 0xfffffffc00fc7947 */ /* 0x000fc0000383ffff */
[----:B------:R-:W-:-:S00]  /*03e0*/  NOP ;  /* 0x0000000000007918 */ /* 0x000fc00000000000 */
        /* <DEDUP_REMOVED lines=9> */
.L_x_1:


//--------------------- .nv.global.init           --------------------------
	.section	.nv.global.init,"aw",@progbits
.nv.global.init:
	.type		_$_str,@object
	.size		_$_str,(_$_str_$_2 - _$_str)
_$_str:
        /*0000*/ 	.byte	0x5f, 0x5f, 0x43, 0x55, 0x44, 0x41, 0x5f, 0x46, 0x54, 0x5a, 0x00
	.type		_$_str_$_2,@object
	.size		_$_str_$_2,(.L_1 - _$_str_$_2)
_$_str_$_2:
        /*000b*/ 	.byte	0x5f, 0x5f, 0x43, 0x55, 0x44, 0x41, 0x5f, 0x50, 0x52, 0x45, 0x43, 0x5f, 0x53, 0x51, 0x52, 0x54
        /*001b*/ 	.byte	0x00
.L_1:


//--------------------- .nv.constant0.triton_poi_fused__native_batch_norm_legit_no_training_add_convolution_7 --------------------------
	.section	.nv.constant0.triton_poi_fused__native_batch_norm_legit_no_training_add_convolution_7,"a",@progbits
	.sectionflags	@""
	.align	4
.nv.constant0.triton_poi_fused__native_batch_norm_legit_no_training_add_convolution_7:
	.zero		596
